//
// Generated by NVIDIA NVVM Compiler
//
// Compiler Build ID: CL-36424714
// Cuda compilation tools, release 13.0, V13.0.88
// Based on NVVM 20.0.0
//

.version 9.0
.target sm_100
.address_size 64

	// .globl	_Z10blurKernelPfPKfii

.visible .entry _Z10blurKernelPfPKfii(
	.param .u64 .ptr .align 1 _Z10blurKernelPfPKfii_param_0,
	.param .u64 .ptr .align 1 _Z10blurKernelPfPKfii_param_1,
	.param .u32 _Z10blurKernelPfPKfii_param_2,
	.param .u32 _Z10blurKernelPfPKfii_param_3
)
{
	.reg .pred 	%p<31>;
	.reg .b32 	%r<51>;
	.reg .b32 	%f<40>;
	.reg .b64 	%rd<26>;

	ld.param.u64 	%rd6, [_Z10blurKernelPfPKfii_param_0];
	ld.param.u64 	%rd7, [_Z10blurKernelPfPKfii_param_1];
	ld.param.u32 	%r24, [_Z10blurKernelPfPKfii_param_2];
	ld.param.u32 	%r26, [_Z10blurKernelPfPKfii_param_3];
	cvta.to.global.u64 	%rd1, %rd7;
	mov.u32 	%r27, %ctaid.x;
	mov.u32 	%r28, %ntid.x;
	mov.u32 	%r29, %tid.x;
	mad.lo.s32 	%r1, %r27, %r28, %r29;
	mov.u32 	%r30, %ctaid.y;
	mov.u32 	%r31, %ntid.y;
	mov.u32 	%r32, %tid.y;
	mad.lo.s32 	%r33, %r30, %r31, %r32;
	setp.ge.s32 	%p3, %r1, %r24;
	setp.ge.s32 	%p4, %r33, %r26;
	or.pred  	%p5, %p3, %p4;
	@%p5 bra 	$L__BB0_20;
	setp.eq.s32 	%p6, %r33, 0;
	add.s32 	%r35, %r33, -1;
	mul.lo.s32 	%r3, %r35, %r24;
	setp.lt.s32 	%p7, %r1, 1;
	cvt.s64.s32 	%rd8, %r3;
	cvt.s64.s32 	%rd2, %r1;
	add.s64 	%rd9, %rd2, %rd8;
	shl.b64 	%rd10, %rd9, 2;
	add.s64 	%rd3, %rd1, %rd10;
	mov.b32 	%r43, 0;
	mov.f32 	%f32, 0f00000000;
	or.pred  	%p8, %p7, %p6;
	@%p8 bra 	$L__BB0_3;
	ld.global.f32 	%f20, [%rd3+-4];
	add.f32 	%f32, %f20, 0f00000000;
	mov.b32 	%r43, 1;
$L__BB0_3:
	setp.eq.s32 	%p9, %r33, 0;
	setp.lt.s32 	%p10, %r1, 0;
	or.pred  	%p11, %p10, %p9;
	@%p11 bra 	$L__BB0_5;
	add.s32 	%r37, %r1, %r3;
	mul.wide.s32 	%rd11, %r37, 4;
	add.s64 	%rd12, %rd1, %rd11;
	ld.global.f32 	%f21, [%rd12];
	add.f32 	%f32, %f32, %f21;
	add.s32 	%r43, %r43, 1;
$L__BB0_5:
	setp.eq.s32 	%p12, %r33, 0;
	add.s32 	%r38, %r1, 1;
	setp.gt.s32 	%p13, %r1, -2;
	setp.lt.s32 	%p14, %r38, %r24;
	and.pred  	%p1, %p13, %p14;
	not.pred 	%p15, %p1;
	or.pred  	%p16, %p15, %p12;
	@%p16 bra 	$L__BB0_7;
	ld.global.f32 	%f22, [%rd3+4];
	add.f32 	%f32, %f32, %f22;
	add.s32 	%r43, %r43, 1;
$L__BB0_7:
	setp.gt.s32 	%p17, %r1, 0;
	mul.lo.s32 	%r9, %r33, %r24;
	setp.le.s32 	%p18, %r1, %r24;
	and.pred  	%p2, %p17, %p18;
	cvt.s64.s32 	%rd13, %r9;
	add.s64 	%rd14, %rd2, %rd13;
	shl.b64 	%rd15, %rd14, 2;
	add.s64 	%rd4, %rd1, %rd15;
	not.pred 	%p19, %p2;
	@%p19 bra 	$L__BB0_9;
	ld.global.f32 	%f23, [%rd4+-4];
	add.f32 	%f32, %f32, %f23;
	add.s32 	%r43, %r43, 1;
$L__BB0_9:
	setp.lt.s32 	%p20, %r1, 0;
	@%p20 bra 	$L__BB0_11;
	add.s32 	%r39, %r1, %r9;
	mul.wide.s32 	%rd16, %r39, 4;
	add.s64 	%rd17, %rd1, %rd16;
	ld.global.f32 	%f24, [%rd17];
	add.f32 	%f32, %f32, %f24;
	add.s32 	%r43, %r43, 1;
$L__BB0_11:
	@%p15 bra 	$L__BB0_13;
	ld.global.f32 	%f25, [%rd4+4];
	add.f32 	%f32, %f32, %f25;
	add.s32 	%r43, %r43, 1;
$L__BB0_13:
	add.s32 	%r16, %r33, 1;
	setp.ge.u32 	%p22, %r16, %r26;
	add.s32 	%r17, %r9, %r24;
	cvt.s64.s32 	%rd18, %r17;
	add.s64 	%rd19, %rd2, %rd18;
	shl.b64 	%rd20, %rd19, 2;
	add.s64 	%rd5, %rd1, %rd20;
	or.pred  	%p24, %p19, %p22;
	@%p24 bra 	$L__BB0_15;
	ld.global.f32 	%f26, [%rd5+-4];
	add.f32 	%f32, %f32, %f26;
	add.s32 	%r43, %r43, 1;
$L__BB0_15:
	setp.ge.u32 	%p25, %r16, %r26;
	setp.lt.s32 	%p26, %r1, 0;
	or.pred  	%p27, %p26, %p25;
	@%p27 bra 	$L__BB0_17;
	add.s32 	%r40, %r1, %r17;
	mul.wide.s32 	%rd21, %r40, 4;
	add.s64 	%rd22, %rd1, %rd21;
	ld.global.f32 	%f27, [%rd22];
	add.f32 	%f32, %f32, %f27;
	add.s32 	%r43, %r43, 1;
$L__BB0_17:
	setp.ge.u32 	%p28, %r16, %r26;
	or.pred  	%p30, %p15, %p28;
	@%p30 bra 	$L__BB0_19;
	ld.global.f32 	%f28, [%rd5+4];
	add.f32 	%f32, %f32, %f28;
	add.s32 	%r43, %r43, 1;
$L__BB0_19:
	cvt.rn.f32.u32 	%f29, %r43;
	div.rn.f32 	%f30, %f32, %f29;
	add.s32 	%r41, %r9, %r1;
	cvta.to.global.u64 	%rd23, %rd6;
	mul.wide.s32 	%rd24, %r41, 4;
	add.s64 	%rd25, %rd23, %rd24;
	st.global.f32 	[%rd25], %f30;
$L__BB0_20:
	ret;

}


// ===== COMPILED SASS (sm_100) =====

	.target	sm_100

	.elftype	@"ET_EXEC"


//--------------------- .note.nv.tkinfo           --------------------------
	.section	.note.nv.tkinfo,"",@"SHT_NOTE"
	.sectionflags	@"SHF_NOTE_NV_TKINFO"
	.tkinfo
        /*0018*/ 	.word	0x00000002
        /*0030*/ 	.string	""
        /*0030*/ 	.string	"ptxas"
        /*0030*/ 	.string	"Cuda compilation tools, release 13.0, V13.0.88"
        /*0030*/ 	.string	"Build cuda_13.0.r13.0/compiler.36424714_0"
        /*0030*/ 	.string	"-arch sm_100 -m 64 "



//--------------------- .note.nv.cuinfo           --------------------------
	.section	.note.nv.cuinfo,"",@"SHT_NOTE"
	.sectionflags	@"SHF_NOTE_NV_CUINFO"
        /*0018*/ 	.short	0x0002
        /*001a*/ 	.short	0x0064
        /*001c*/ 	.short	0x0082
	.zero		2


//--------------------- .nv.info                  --------------------------
	.section	.nv.info,"",@"SHT_CUDA_INFO"
	.align	4


	//----- nvinfo : EIATTR_REGCOUNT
	.align		4
        /*0000*/ 	.byte	0x04, 0x2f
        /*0002*/ 	.short	(.L_1 - .L_0)
	.align		4
.L_0:
        /*0004*/ 	.word	index@(_Z10blurKernelPfPKfii)
        /*0008*/ 	.word	0x00000017


	//----- nvinfo : EIATTR_FRAME_SIZE
	.align		4
.L_1:
        /*000c*/ 	.byte	0x04, 0x11
        /*000e*/ 	.short	(.L_3 - .L_2)
	.align		4
.L_2:
        /*0010*/ 	.word	index@($__internal_0_$__cuda_sm3x_div_rn_noftz_f32_slowpath)
        /*0014*/ 	.word	0x00000000


	//----- nvinfo : EIATTR_FRAME_SIZE
	.align		4
.L_3:
        /*0018*/ 	.byte	0x04, 0x11
        /*001a*/ 	.short	(.L_5 - .L_4)
	.align		4
.L_4:
        /*001c*/ 	.word	index@(_Z10blurKernelPfPKfii)
        /*0020*/ 	.word	0x00000000


	//----- nvinfo : EIATTR_MIN_STACK_SIZE
	.align		4
.L_5:
        /*0024*/ 	.byte	0x04, 0x12
        /*0026*/ 	.short	(.L_7 - .L_6)
	.align		4
.L_6:
        /*0028*/ 	.word	index@(_Z10blurKernelPfPKfii)
        /*002c*/ 	.word	0x00000000
.L_7:


//--------------------- .nv.compat                --------------------------
	.section	.nv.compat,"",@"SHT_CUDA_COMPAT_INFO"
	.align	4
        /*0000*/ 	.byte	0x02, 0x09, 0x00, 0x00, 0x02, 0x02, 0x01, 0x00, 0x02, 0x05, 0x05, 0x00, 0x03, 0x07, 0x01, 0x01
        /*0010*/ 	.byte	0x02, 0x03, 0x00, 0x00, 0x02, 0x06, 0x01, 0x00, 0x04, 0x0b, 0x08, 0x00, 0x01, 0x00, 0x00, 0x00
        /*0020*/ 	.byte	0x00, 0x00, 0x00, 0x00


//--------------------- .nv.info._Z10blurKernelPfPKfii --------------------------
	.section	.nv.info._Z10blurKernelPfPKfii,"",@"SHT_CUDA_INFO"
	.sectionflags	@""
	.align	4


	//----- nvinfo : EIATTR_CUDA_API_VERSION
	.align		4
        /*0000*/ 	.byte	0x04, 0x37
        /*0002*/ 	.short	(.L_9 - .L_8)
.L_8:
        /*0004*/ 	.word	0x00000082


	//----- nvinfo : EIATTR_KPARAM_INFO
	.align		4
.L_9:
        /*0008*/ 	.byte	0x04, 0x17
        /*000a*/ 	.short	(.L_11 - .L_10)
.L_10:
        /*000c*/ 	.word	0x00000000
        /*0010*/ 	.short	0x0003
        /*0012*/ 	.short	0x0014
        /*0014*/ 	.byte	0x00, 0xf0, 0x11, 0x00


	//----- nvinfo : EIATTR_KPARAM_INFO
	.align		4
.L_11:
        /*0018*/ 	.byte	0x04, 0x17
        /*001a*/ 	.short	(.L_13 - .L_12)
.L_12:
        /*001c*/ 	.word	0x00000000
        /*0020*/ 	.short	0x0002
        /*0022*/ 	.short	0x0010
        /*0024*/ 	.byte	0x00, 0xf0, 0x11, 0x00


	//----- nvinfo : EIATTR_KPARAM_INFO
	.align		4
.L_13:
        /*0028*/ 	.byte	0x04, 0x17
        /*002a*/ 	.short	(.L_15 - .L_14)
.L_14:
        /*002c*/ 	.word	0x00000000
        /*0030*/ 	.short	0x0001
        /*0032*/ 	.short	0x0008
        /*0034*/ 	.byte	0x00, 0xf5, 0x21, 0x00


	//----- nvinfo : EIATTR_KPARAM_INFO
	.align		4
.L_15:
        /*0038*/ 	.byte	0x04, 0x17
        /*003a*/ 	.short	(.L_17 - .L_16)
.L_16:
        /*003c*/ 	.word	0x00000000
        /*0040*/ 	.short	0x0000
        /*0042*/ 	.short	0x0000
        /*0044*/ 	.byte	0x00, 0xf5, 0x21, 0x00


	//----- nvinfo : EIATTR_SPARSE_MMA_MASK
	.align		4
.L_17:
        /*0048*/ 	.byte	0x03, 0x50
        /*004a*/ 	.short	0x0000


	//----- nvinfo : EIATTR_MAXREG_COUNT
	.align		4
        /*004c*/ 	.byte	0x03, 0x1b
        /*004e*/ 	.short	0x00ff


	//----- nvinfo : EIATTR_MERCURY_ISA_VERSION
	.align		4
        /*0050*/ 	.byte	0x03, 0x5f
        /*0052*/ 	.short	0x0101


	//----- nvinfo : EIATTR_VRC_CTA_INIT_COUNT
	.align		4
        /*0054*/ 	.byte	0x02, 0x4a
	.zero		1
	.zero		1


	//----- nvinfo : EIATTR_EXIT_INSTR_OFFSETS
	.align		4
        /*0058*/ 	.byte	0x04, 0x1c
        /*005a*/ 	.short	(.L_19 - .L_18)


	//   ....[0]....
.L_18:
        /*005c*/ 	.word	0x000000c0


	//   ....[1]....
        /*0060*/ 	.word	0x00000670


	//----- nvinfo : EIATTR_CRS_STACK_SIZE
	.align		4
.L_19:
        /*0064*/ 	.byte	0x04, 0x1e
        /*0066*/ 	.short	(.L_21 - .L_20)
.L_20:
        /*0068*/ 	.word	0x00000000


	//----- nvinfo : EIATTR_CBANK_PARAM_SIZE
	.align		4
.L_21:
        /*006c*/ 	.byte	0x03, 0x19
        /*006e*/ 	.short	0x0018


	//----- nvinfo : EIATTR_PARAM_CBANK
	.align		4
        /*0070*/ 	.byte	0x04, 0x0a
        /*0072*/ 	.short	(.L_23 - .L_22)
	.align		4
.L_22:
        /*0074*/ 	.word	index@(.nv.constant0._Z10blurKernelPfPKfii)
        /*0078*/ 	.short	0x0380
        /*007a*/ 	.short	0x0018


	//----- nvinfo : EIATTR_SW_WAR
	.align		4
.L_23:
        /*007c*/ 	.byte	0x04, 0x36
        /*007e*/ 	.short	(.L_25 - .L_24)
.L_24:
        /*0080*/ 	.word	0x00000008
.L_25:


//--------------------- .nv.callgraph             --------------------------
	.section	.nv.callgraph,"",@"SHT_CUDA_CALLGRAPH"
	.align	4
	.sectionentsize	8
	.align		4
        /*0000*/ 	.word	0x00000000
	.align		4
        /*0004*/ 	.word	0xffffffff
	.align		4
        /*0008*/ 	.word	0x00000000
	.align		4
        /*000c*/ 	.word	0xfffffffe
	.align		4
        /*0010*/ 	.word	0x00000000
	.align		4
        /*0014*/ 	.word	0xfffffffd
	.align		4
        /*0018*/ 	.word	0x00000000
	.align		4
        /*001c*/ 	.word	0xfffffffc


//--------------------- .text._Z10blurKernelPfPKfii --------------------------
	.section	.text._Z10blurKernelPfPKfii,"ax",@progbits
	.align	128
        .global         _Z10blurKernelPfPKfii
        .type           _Z10blurKernelPfPKfii,@function
        .size           _Z10blurKernelPfPKfii,(.L_x_14 - _Z10blurKernelPfPKfii)
        .other          _Z10blurKernelPfPKfii,@"STO_CUDA_ENTRY STV_DEFAULT"
_Z10blurKernelPfPKfii:
.text._Z10blurKernelPfPKfii:
[----:B------:R-:W-:Y:S01]  /*0000*/  LDC R1, c[0x0][0x37c] ;  /* 0x0000df00ff017b82 */ /* 0x000fe20000000800 */
[----:B------:R-:W0:Y:S07]  /*0010*/  S2R R5, SR_TID.Y ;  /* 0x0000000000057919 */ /* 0x000e2e0000002200 */
[----:B------:R-:W1:Y:S01]  /*0020*/  LDC R2, c[0x0][0x360] ;  /* 0x0000d800ff027b82 */ /* 0x000e620000000800 */
[----:B------:R-:W2:Y:S01]  /*0030*/  LDCU.64 UR6, c[0x0][0x390] ;  /* 0x00007200ff0677ac */ /* 0x000ea20008000a00 */
[----:B------:R-:W1:Y:S06]  /*0040*/  S2R R3, SR_TID.X ;  /* 0x0000000000037919 */ /* 0x000e6c0000002100 */
[----:B------:R-:W0:Y:S08]  /*0050*/  S2UR UR5, SR_CTAID.Y ;  /* 0x00000000000579c3 */ /* 0x000e300000002600 */
[----:B------:R-:W0:Y:S08]  /*0060*/  LDC R10, c[0x0][0x364] ;  /* 0x0000d900ff0a7b82 */ /* 0x000e300000000800 */
[----:B------:R-:W1:Y:S01]  /*0070*/  S2UR UR4, SR_CTAID.X ;  /* 0x00000000000479c3 */ /* 0x000e620000002500 */
[----:B0-----:R-:W-:-:S05]  /*0080*/  IMAD R10, R10, UR5, R5 ;  /* 0x000000050a0a7c24 */ /* 0x001fca000f8e0205 */
[----:B--2---:R-:W-:Y:S01]  /*0090*/  ISETP.GE.AND P0, PT, R10, UR7, PT ;  /* 0x000000070a007c0c */ /* 0x004fe2000bf06270 */
[----:B-1----:R-:W-:-:S05]  /*00a0*/  IMAD R2, R2, UR4, R3 ;  /* 0x0000000402027c24 */ /* 0x002fca000f8e0203 */
[----:B------:R-:W-:-:S13]  /*00b0*/  ISETP.GE.OR P0, PT, R2, UR6, P0 ;  /* 0x0000000602007c0c */ /* 0x000fda0008706670 */
[----:B------:R-:W-:Y:S05]  /*00c0*/  @P0 EXIT ;  /* 0x000000000000094d */ /* 0x000fea0003800000 */
[C---:B------:R-:W-:Y:S01]  /*00d0*/  ISETP.NE.AND P3, PT, R10.reuse, RZ, PT ;  /* 0x000000ff0a00720c */ /* 0x040fe20003f65270 */
[----:B------:R-:W0:Y:S01]  /*00e0*/  LDCU.64 UR8, c[0x0][0x388] ;  /* 0x00007100ff0877ac */ /* 0x000e220008000a00 */
[----:B------:R-:W-:Y:S01]  /*00f0*/  VIADD R0, R10, 0xffffffff ;  /* 0xffffffff0a007836 */ /* 0x000fe20000000000 */
[----:B------:R-:W-:Y:S02]  /*0100*/  SHF.R.S32.HI R4, RZ, 0x1f, R2 ;  /* 0x0000001fff047819 */ /* 0x000fe40000011402 */
[----:B------:R-:W-:Y:S01]  /*0110*/  ISETP.LT.OR P6, PT, R2, RZ, !P3 ;  /* 0x000000ff0200720c */ /* 0x000fe20005fc1670 */
[----:B------:R-:W-:Y:S01]  /*0120*/  IMAD R3, R0, UR6, RZ ;  /* 0x0000000600037c24 */ /* 0x000fe2000f8e02ff */
[----:B------:R-:W1:Y:S01]  /*0130*/  LDCU.64 UR4, c[0x0][0x358] ;  /* 0x00006b00ff0477ac */ /* 0x000e620008000a00 */
[----:B------:R-:W-:-:S03]  /*0140*/  ISETP.LT.OR P3, PT, R2, 0x1, !P3 ;  /* 0x000000010200780c */ /* 0x000fc60005f61670 */
[----:B------:R-:W-:-:S04]  /*0150*/  IADD3 R0, P0, PT, R2, R3, RZ ;  /* 0x0000000302007210 */ /* 0x000fc80007f1e0ff */
[----:B------:R-:W-:-:S03]  /*0160*/  LEA.HI.X.SX32 R5, R3, R4, 0x1, P0 ;  /* 0x0000000403057211 */ /* 0x000fc600000f0eff */
[----:B------:R-:W2:Y:S01]  /*0170*/  @!P6 LDC.64 R8, c[0x0][0x388] ;  /* 0x0000e200ff08eb82 */ /* 0x000ea20000000a00 */
[----:B0-----:R-:W-:-:S04]  /*0180*/  LEA R6, P0, R0, UR8, 0x2 ;  /* 0x0000000800067c11 */ /* 0x001fc8000f8010ff */
[----:B------:R-:W-:Y:S01]  /*0190*/  LEA.HI.X R7, R0, UR9, R5, 0x2, P0 ;  /* 0x0000000900077c11 */ /* 0x000fe200080f1405 */
[----:B------:R-:W-:-:S04]  /*01a0*/  @!P6 IMAD.IADD R3, R2, 0x1, R3 ;  /* 0x000000010203e824 */ /* 0x000fc800078e0203 */
[----:B-1----:R-:W3:Y:S01]  /*01b0*/  @!P3 LDG.E R11, desc[UR4][R6.64+-0x4] ;  /* 0xfffffc04060bb981 */ /* 0x002ee2000c1e1900 */
[----:B--2---:R-:W-:-:S05]  /*01c0*/  @!P6 IMAD.WIDE R8, R3, 0x4, R8 ;  /* 0x000000040308e825 */ /* 0x004fca00078e0208 */
[----:B------:R0:W2:Y:S01]  /*01d0*/  @!P6 LDG.E R14, desc[UR4][R8.64] ;  /* 0x00000004080ee981 */ /* 0x0000a2000c1e1900 */
[----:B------:R-:W-:Y:S01]  /*01e0*/  ISETP.GE.AND P5, PT, R2, RZ, PT ;  /* 0x000000ff0200720c */ /* 0x000fe20003fa6270 */
[----:B------:R-:W-:Y:S01]  /*01f0*/  VIADD R16, R10, 0x1 ;  /* 0x000000010a107836 */ /* 0x000fe20000000000 */
[C---:B------:R-:W-:Y:S01]  /*0200*/  ISETP.GT.AND P2, PT, R2.reuse, UR6, PT ;  /* 0x0000000602007c0c */ /* 0x040fe2000bf44270 */
[----:B------:R-:W-:Y:S02]  /*0210*/  VIADD R0, R2, 0x1 ;  /* 0x0000000102007836 */ /* 0x000fe40000000000 */
[----:B------:R-:W-:Y:S01]  /*0220*/  IMAD R5, R10, UR6, RZ ;  /* 0x000000060a057c24 */ /* 0x000fe2000f8e02ff */
[----:B------:R-:W-:Y:S01]  /*0230*/  ISETP.GE.U32.AND P0, PT, R16, UR7, PT ;  /* 0x0000000710007c0c */ /* 0x000fe2000bf06070 */
[----:B------:R-:W-:Y:S01]  /*0240*/  IMAD.MOV.U32 R3, RZ, RZ, RZ ;  /* 0x000000ffff037224 */ /* 0x000fe200078e00ff */
[----:B------:R-:W-:Y:S01]  /*0250*/  ISETP.GE.AND P1, PT, R0, UR6, PT ;  /* 0x0000000600007c0c */ /* 0x000fe2000bf26270 */
[----:B------:R-:W-:Y:S01]  /*0260*/  IMAD.MOV.U32 R0, RZ, RZ, RZ ;  /* 0x000000ffff007224 */ /* 0x000fe200078e00ff */
[C---:B------:R-:W-:Y:S01]  /*0270*/  ISETP.LT.OR P0, PT, R2.reuse, RZ, P0 ;  /* 0x000000ff0200720c */ /* 0x040fe20000701670 */
[----:B------:R-:W-:Y:S01]  /*0280*/  @!P3 IMAD.MOV.U32 R0, RZ, RZ, 0x1 ;  /* 0x00000001ff00b424 */ /* 0x000fe200078e00ff */
[C---:B------:R-:W-:Y:S01]  /*0290*/  ISETP.GT.AND P1, PT, R2.reuse, -0x2, !P1 ;  /* 0xfffffffe0200780c */ /* 0x040fe20004f24270 */
[----:B------:R-:W1:Y:S01]  /*02a0*/  @P5 LDC.64 R12, c[0x0][0x388] ;  /* 0x0000e200ff0c5b82 */ /* 0x000e620000000a00 */
[C---:B------:R-:W-:Y:S01]  /*02b0*/  ISETP.GT.AND P2, PT, R2.reuse, RZ, !P2 ;  /* 0x000000ff0200720c */ /* 0x040fe20005744270 */
[----:B------:R-:W-:Y:S01]  /*02c0*/  @P5 IMAD.IADD R15, R2, 0x1, R5 ;  /* 0x00000001020f5824 */ /* 0x000fe200078e0205 */
[----:B------:R-:W-:Y:S01]  /*02d0*/  ISETP.EQ.OR P4, PT, R10, RZ, !P1 ;  /* 0x000000ff0a00720c */ /* 0x000fe20004f82670 */
[----:B------:R-:W-:-:S06]  /*02e0*/  VIADD R17, R5, UR6 ;  /* 0x0000000605117c36 */ /* 0x000fcc0008000000 */
[----:B0-----:R-:W0:Y:S01]  /*02f0*/  @!P0 LDC.64 R8, c[0x0][0x388] ;  /* 0x0000e200ff088b82 */ /* 0x001e220000000a00 */
[----:B------:R-:W-:-:S05]  /*0300*/  @!P6 VIADD R0, R0, 0x1 ;  /* 0x000000010000e836 */ /* 0x000fca0000000000 */
[----:B------:R-:W4:Y:S01]  /*0310*/  @!P4 LDG.E R6, desc[UR4][R6.64+0x4] ;  /* 0x000004040606c981 */ /* 0x000f22000c1e1900 */
[----:B---3--:R-:W-:Y:S01]  /*0320*/  @!P3 FADD R3, RZ, R11 ;  /* 0x0000000bff03b221 */ /* 0x008fe20000000000 */
[----:B------:R-:W-:-:S04]  /*0330*/  IADD3 R11, P3, PT, R2, R5, RZ ;  /* 0x00000005020b7210 */ /* 0x000fc80007f7e0ff */
[----:B------:R-:W-:Y:S02]  /*0340*/  LEA.HI.X.SX32 R18, R5, R4, 0x1, P3 ;  /* 0x0000000405127211 */ /* 0x000fe400018f0eff */
[----:B------:R-:W-:-:S04]  /*0350*/  LEA R10, P3, R11, UR8, 0x2 ;  /* 0x000000080b0a7c11 */ /* 0x000fc8000f8610ff */
[----:B------:R-:W-:Y:S02]  /*0360*/  LEA.HI.X R11, R11, UR9, R18, 0x2, P3 ;  /* 0x000000090b0b7c11 */ /* 0x000fe400098f1412 */
[----:B------:R-:W-:-:S03]  /*0370*/  ISETP.GE.U32.OR P3, PT, R16, UR7, !P2 ;  /* 0x0000000710007c0c */ /* 0x000fc6000d766470 */
[----:B------:R-:W3:Y:S01]  /*0380*/  @P2 LDG.E R18, desc[UR4][R10.64+-0x4] ;  /* 0xfffffc040a122981 */ /* 0x000ee2000c1e1900 */
[----:B--2---:R-:W-:Y:S01]  /*0390*/  @!P6 FADD R3, R3, R14 ;  /* 0x0000000e0303e221 */ /* 0x004fe20000000000 */
[----:B-1----:R-:W-:Y:S01]  /*03a0*/  @P5 IMAD.WIDE R14, R15, 0x4, R12 ;  /* 0x000000040f0e5825 */ /* 0x002fe200078e020c */
[----:B------:R-:W-:-:S04]  /*03b0*/  IADD3 R13, P6, PT, R2, R17, RZ ;  /* 0x00000011020d7210 */ /* 0x000fc80007fde0ff */
[----:B------:R-:W-:Y:S01]  /*03c0*/  LEA.HI.X.SX32 R4, R17, R4, 0x1, P6 ;  /* 0x0000000411047211 */ /* 0x000fe200030f0eff */
[----:B------:R-:W2:Y:S01]  /*03d0*/  @P5 LDG.E R14, desc[UR4][R14.64] ;  /* 0x000000040e0e5981 */ /* 0x000ea2000c1e1900 */
[----:B------:R-:W-:Y:S01]  /*03e0*/  LEA R12, P6, R13, UR8, 0x2 ;  /* 0x000000080d0c7c11 */ /* 0x000fe2000f8c10ff */
[----:B------:R-:W-:-:S03]  /*03f0*/  @!P0 IMAD.IADD R17, R2, 0x1, R17 ;  /* 0x0000000102118824 */ /* 0x000fc600078e0211 */
[----:B------:R-:W-:Y:S02]  /*0400*/  LEA.HI.X R13, R13, UR9, R4, 0x2, P6 ;  /* 0x000000090d0d7c11 */ /* 0x000fe4000b0f1404 */
[----:B------:R-:W-:Y:S01]  /*0410*/  ISETP.GE.U32.OR P6, PT, R16, UR7, !P1 ;  /* 0x0000000710007c0c */ /* 0x000fe2000cfc6470 */
[----:B------:R1:W5:Y:S01]  /*0420*/  @P1 LDG.E R4, desc[UR4][R10.64+0x4] ;  /* 0x000004040a041981 */ /* 0x000362000c1e1900 */
[----:B0-----:R-:W-:-:S03]  /*0430*/  @!P0 IMAD.WIDE R8, R17, 0x4, R8 ;  /* 0x0000000411088825 */ /* 0x001fc600078e0208 */
[----:B------:R-:W5:Y:S04]  /*0440*/  @!P3 LDG.E R16, desc[UR4][R12.64+-0x4] ;  /* 0xfffffc040c10b981 */ /* 0x000f68000c1e1900 */
[----:B------:R-:W5:Y:S04]  /*0450*/  @!P0 LDG.E R8, desc[UR4][R8.64] ;  /* 0x0000000408088981 */ /* 0x000f68000c1e1900 */
[----:B------:R-:W5:Y:S01]  /*0460*/  @!P6 LDG.E R20, desc[UR4][R12.64+0x4] ;  /* 0x000004040c14e981 */ /* 0x000f62000c1e1900 */
[----:B------:R-:W-:-:S04]  /*0470*/  @!P4 VIADD R0, R0, 0x1 ;  /* 0x000000010000c836 */ /* 0x000fc80000000000 */
[----:B------:R-:W-:-:S04]  /*0480*/  @P2 VIADD R0, R0, 0x1 ;  /* 0x0000000100002836 */ /* 0x000fc80000000000 */
[----:B------:R-:W-:-:S04]  /*0490*/  @P5 VIADD R0, R0, 0x1 ;  /* 0x0000000100005836 */ /* 0x000fc80000000000 */
[----:B------:R-:W-:-:S04]  /*04a0*/  @P1 VIADD R0, R0, 0x1 ;  /* 0x0000000100001836 */ /* 0x000fc80000000000 */
[----:B------:R-:W-:Y:S02]  /*04b0*/  @!P3 VIADD R0, R0, 0x1 ;  /* 0x000000010000b836 */ /* 0x000fe40000000000 */
[----:B----4-:R-:W-:Y:S02]  /*04c0*/  @!P4 FADD R3, R3, R6 ;  /* 0x000000060303c221 */ /* 0x010fe40000000000 */
[----:B------:R-:W-:-:S04]  /*04d0*/  @!P0 VIADD R0, R0, 0x1 ;  /* 0x0000000100008836 */ /* 0x000fc80000000000 */
[----:B------:R-:W-:-:S05]  /*04e0*/  @!P6 VIADD R0, R0, 0x1 ;  /* 0x000000010000e836 */ /* 0x000fca0000000000 */
[----:B-1----:R-:W-:-:S04]  /*04f0*/  I2FP.F32.U32 R10, R0 ;  /* 0x00000000000a7245 */ /* 0x002fc80000201000 */
[----:B------:R-:W0:Y:S01]  /*0500*/  MUFU.RCP R0, R10 ;  /* 0x0000000a00007308 */ /* 0x000e220000001000 */
[----:B------:R-:W-:Y:S01]  /*0510*/  BSSY.RECONVERGENT B0, `(.L_x_0) ;  /* 0x0000011000007945 */ /* 0x000fe20003800200 */
[----:B0-----:R-:W-:-:S04]  /*0520*/  FFMA R7, -R10, R0, 1 ;  /* 0x3f8000000a077423 */ /* 0x001fc80000000100 */
[----:B------:R-:W-:Y:S01]  /*0530*/  FFMA R0, R0, R7, R0 ;  /* 0x0000000700007223 */ /* 0x000fe20000000000 */
[----:B---3--:R-:W-:-:S04]  /*0540*/  @P2 FADD R3, R3, R18 ;  /* 0x0000001203032221 */ /* 0x008fc80000000000 */
[----:B--2---:R-:W-:-:S04]  /*0550*/  @P5 FADD R3, R3, R14 ;  /* 0x0000000e03035221 */ /* 0x004fc80000000000 */
[----:B-----5:R-:W-:-:S04]  /*0560*/  @P1 FADD R3, R3, R4 ;  /* 0x0000000403031221 */ /* 0x020fc80000000000 */
[----:B------:R-:W-:-:S04]  /*0570*/  @!P3 FADD R3, R3, R16 ;  /* 0x000000100303b221 */ /* 0x000fc80000000000 */
[----:B------:R-:W-:-:S04]  /*0580*/  @!P0 FADD R3, R3, R8 ;  /* 0x0000000803038221 */ /* 0x000fc80000000000 */
[----:B------:R-:W-:-:S04]  /*0590*/  @!P6 FADD R3, R3, R20 ;  /* 0x000000140303e221 */ /* 0x000fc80000000000 */
[----:B------:R-:W0:Y:S01]  /*05a0*/  FCHK P0, R3, R10 ;  /* 0x0000000a03007302 */ /* 0x000e220000000000 */
[----:B------:R-:W-:-:S04]  /*05b0*/  FFMA R4, R0, R3, RZ ;  /* 0x0000000300047223 */ /* 0x000fc800000000ff */
[----:B------:R-:W-:-:S04]  /*05c0*/  FFMA R7, -R10, R4, R3 ;  /* 0x000000040a077223 */ /* 0x000fc80000000103 */
[----:B------:R-:W-:Y:S01]  /*05d0*/  FFMA R9, R0, R7, R4 ;  /* 0x0000000700097223 */ /* 0x000fe20000000004 */
[----:B0-----:R-:W-:Y:S06]  /*05e0*/  @!P0 BRA `(.L_x_1) ;  /* 0x00000000000c8947 */ /* 0x001fec0003800000 */
[----:B------:R-:W-:-:S07]  /*05f0*/  MOV R4, 0x610 ;  /* 0x0000061000047802 */ /* 0x000fce0000000f00 */
[----:B------:R-:W-:Y:S05]  /*0600*/  CALL.REL.NOINC `($__internal_0_$__cuda_sm3x_div_rn_noftz_f32_slowpath) ;  /* 0x00000000001c7944 */ /* 0x000fea0003c00000 */
[----:B------:R-:W-:-:S07]  /*0610*/  IMAD.MOV.U32 R9, RZ, RZ, R0 ;  /* 0x000000ffff097224 */ /* 0x000fce00078e0000 */
.L_x_1:
[----:B------:R-:W-:Y:S05]  /*0620*/  BSYNC.RECONVERGENT B0 ;  /* 0x0000000000007941 */ /* 0x000fea0003800200 */
.L_x_0:
[----:B------:R-:W0:Y:S01]  /*0630*/  LDC.64 R6, c[0x0][0x380] ;  /* 0x0000e000ff067b82 */ /* 0x000e220000000a00 */
[----:B------:R-:W-:-:S04]  /*0640*/  IMAD.IADD R3, R2, 0x1, R5 ;  /* 0x0000000102037824 */ /* 0x000fc800078e0205 */
[----:B0-----:R-:W-:-:S05]  /*0650*/  IMAD.WIDE R2, R3, 0x4, R6 ;  /* 0x0000000403027825 */ /* 0x001fca00078e0206 */
[----:B------:R-:W-:Y:S01]  /*0660*/  STG.E desc[UR4][R2.64], R9 ;  /* 0x0000000902007986 */ /* 0x000fe2000c101904 */
[----:B------:R-:W-:Y:S05]  /*0670*/  EXIT ;  /* 0x000000000000794d */ /* 0x000fea0003800000 */
        .weak           $__internal_0_$__cuda_sm3x_div_rn_noftz_f32_slowpath
        .type           $__internal_0_$__cuda_sm3x_div_rn_noftz_f32_slowpath,@function
        .size           $__internal_0_$__cuda_sm3x_div_rn_noftz_f32_slowpath,(.L_x_14 - $__internal_0_$__cuda_sm3x_div_rn_noftz_f32_slowpath)
$__internal_0_$__cuda_sm3x_div_rn_noftz_f32_slowpath:
[--C-:B------:R-:W-:Y:S01]  /*0680*/  SHF.R.U32.HI R6, RZ, 0x17, R10.reuse ;  /* 0x00000017ff067819 */ /* 0x100fe2000001160a */
[----:B------:R-:W-:Y:S01]  /*0690*/  BSSY.RECONVERGENT B1, `(.L_x_2) ;  /* 0x0000064000017945 */ /* 0x000fe20003800200 */
[----:B------:R-:W-:Y:S02]  /*06a0*/  SHF.R.U32.HI R0, RZ, 0x17, R3 ;  /* 0x00000017ff007819 */ /* 0x000fe40000011603 */
[----:B------:R-:W-:Y:S01]  /*06b0*/  LOP3.LUT R15, R6, 0xff, RZ, 0xc0, !PT ;  /* 0x000000ff060f7812 */ /* 0x000fe200078ec0ff */
[----:B------:R-:W-:Y:S01]  /*06c0*/  IMAD.MOV.U32 R6, RZ, RZ, R10 ;  /* 0x000000ffff067224 */ /* 0x000fe200078e000a */
[----:B------:R-:W-:-:S03]  /*06d0*/  LOP3.LUT R12, R0, 0xff, RZ, 0xc0, !PT ;  /* 0x000000ff000c7812 */ /* 0x000fc600078ec0ff */
[----:B------:R-:W-:Y:S02]  /*06e0*/  VIADD R9, R15, 0xffffffff ;  /* 0xffffffff0f097836 */ /* 0x000fe40000000000 */
[----:B------:R-:W-:-:S03]  /*06f0*/  VIADD R8, R12, 0xffffffff ;  /* 0xffffffff0c087836 */ /* 0x000fc60000000000 */
[----:B------:R-:W-:-:S04]  /*0700*/  ISETP.GT.U32.AND P0, PT, R9, 0xfd, PT ;  /* 0x000000fd0900780c */ /* 0x000fc80003f04070 */
[----:B------:R-:W-:-:S13]  /*0710*/  ISETP.GT.U32.OR P0, PT, R8, 0xfd, P0 ;  /* 0x000000fd0800780c */ /* 0x000fda0000704470 */
[----:B------:R-:W-:Y:S01]  /*0720*/  @!P0 IMAD.MOV.U32 R7, RZ, RZ, RZ ;  /* 0x000000ffff078224 */ /* 0x000fe200078e00ff */
[----:B------:R-:W-:Y:S06]  /*0730*/  @!P0 BRA `(.L_x_3) ;  /* 0x0000000000608947 */ /* 0x000fec0003800000 */
[----:B------:R-:W-:Y:S01]  /*0740*/  FSETP.GTU.FTZ.AND P0, PT, |R3|, +INF , PT ;  /* 0x7f8000000300780b */ /* 0x000fe20003f1c200 */
[----:B------:R-:W-:Y:S01]  /*0750*/  IMAD.MOV.U32 R0, RZ, RZ, R10 ;  /* 0x000000ffff007224 */ /* 0x000fe200078e000a */
[----:B------:R-:W-:-:S04]  /*0760*/  FSETP.GTU.FTZ.AND P1, PT, |R10|, +INF , PT ;  /* 0x7f8000000a00780b */ /* 0x000fc80003f3c200 */
[----:B------:R-:W-:-:S13]  /*0770*/  PLOP3.LUT P0, PT, P0, P1, PT, 0xf8, 0x8f ;  /* 0x00000000008f781c */ /* 0x000fda0000703f70 */
[----:B------:R-:W-:Y:S05]  /*0780*/  @P0 BRA `(.L_x_4) ;  /* 0x00000004004c0947 */ /* 0x000fea0003800000 */
[----:B------:R-:W-:-:S13]  /*0790*/  LOP3.LUT P0, RZ, R6, 0x7fffffff, R3, 0xc8, !PT ;  /* 0x7fffffff06ff7812 */ /* 0x000fda000780c803 */
[----:B------:R-:W-:Y:S05]  /*07a0*/  @!P0 BRA `(.L_x_5) ;  /* 0x00000004003c8947 */ /* 0x000fea0003800000 */
[C---:B------:R-:W-:Y:S02]  /*07b0*/  FSETP.NEU.FTZ.AND P0, PT, |R3|.reuse, +INF , PT ;  /* 0x7f8000000300780b */ /* 0x040fe40003f1d200 */
[----:B------:R-:W-:Y:S02]  /*07c0*/  FSETP.NEU.FTZ.AND P2, PT, |R0|, +INF , PT ;  /* 0x7f8000000000780b */ /* 0x000fe40003f5d200 */
[----:B------:R-:W-:-:S11]  /*07d0*/  FSETP.NEU.FTZ.AND P1, PT, |R3|, +INF , PT ;  /* 0x7f8000000300780b */ /* 0x000fd60003f3d200 */
[----:B------:R-:W-:Y:S05]  /*07e0*/  @!P2 BRA !P0, `(.L_x_5) ;  /* 0x00000004002ca947 */ /* 0x000fea0004000000 */
[----:B------:R-:W-:-:S04]  /*07f0*/  LOP3.LUT P0, RZ, R3, 0x7fffffff, RZ, 0xc0, !PT ;  /* 0x7fffffff03ff7812 */ /* 0x000fc8000780c0ff */
[----:B------:R-:W-:-:S13]  /*0800*/  PLOP3.LUT P0, PT, P2, P0, PT, 0x2f, 0xf2 ;  /* 0x0000000000f2781c */ /* 0x000fda0001700577 */
[----:B------:R-:W-:Y:S05]  /*0810*/  @P0 BRA `(.L_x_6) ;  /* 0x0000000400180947 */ /* 0x000fea0003800000 */
[----:B------:R-:W-:-:S04]  /*0820*/  LOP3.LUT P0, RZ, R6, 0x7fffffff, RZ, 0xc0, !PT ;  /* 0x7fffffff06ff7812 */ /* 0x000fc8000780c0ff */
[----:B------:R-:W-:-:S13]  /*0830*/  PLOP3.LUT P0, PT, P1, P0, PT, 0x2f, 0xf2 ;  /* 0x0000000000f2781c */ /* 0x000fda0000f00577 */
[----:B------:R-:W-:Y:S05]  /*0840*/  @P0 BRA `(.L_x_7) ;  /* 0x0000000400000947 */ /* 0x000fea0003800000 */
[----:B------:R-:W-:Y:S02]  /*0850*/  ISETP.GE.AND P0, PT, R8, RZ, PT ;  /* 0x000000ff0800720c */ /* 0x000fe40003f06270 */
[----:B------:R-:W-:-:S11]  /*0860*/  ISETP.GE.AND P1, PT, R9, RZ, PT ;  /* 0x000000ff0900720c */ /* 0x000fd60003f26270 */
[----:B------:R-:W-:Y:S02]  /*0870*/  @P0 IMAD.MOV.U32 R7, RZ, RZ, RZ ;  /* 0x000000ffff070224 */ /* 0x000fe400078e00ff */
[----:B------:R-:W-:Y:S01]  /*0880*/  @!P0 FFMA R3, R3, 1.84467440737095516160e+19, RZ ;  /* 0x5f80000003038823 */ /* 0x000fe200000000ff */
[----:B------:R-:W-:Y:S02]  /*0890*/  @!P0 IMAD.MOV.U32 R7, RZ, RZ, -0x40 ;  /* 0xffffffc0ff078424 */ /* 0x000fe400078e00ff */
[----:B------:R-:W-:Y:S02]  /*08a0*/  @!P1 FFMA R6, R0, 1.84467440737095516160e+19, RZ ;  /* 0x5f80000000069823 */ /* 0x000fe400000000ff */
[----:B------:R-:W-:-:S07]  /*08b0*/  @!P1 VIADD R7, R7, 0x40 ;  /* 0x0000004007079836 */ /* 0x000fce0000000000 */
.L_x_3:
[----:B------:R-:W-:Y:S01]  /*08c0*/  LEA R9, R15, 0xc0800000, 0x17 ;  /* 0xc08000000f097811 */ /* 0x000fe200078eb8ff */
[----:B------:R-:W-:Y:S04]  /*08d0*/  BSSY.RECONVERGENT B2, `(.L_x_8) ;  /* 0x0000036000027945 */ /* 0x000fe80003800200 */
[----:B------:R-:W-:Y:S02]  /*08e0*/  IMAD.IADD R9, R6, 0x1, -R9 ;  /* 0x0000000106097824 */ /* 0x000fe400078e0a09 */
[----:B------:R-:W-:Y:S02]  /*08f0*/  VIADD R6, R12, 0xffffff81 ;  /* 0xffffff810c067836 */ /* 0x000fe40000000000 */
[----:B------:R-:W0:Y:S01]  /*0900*/  MUFU.RCP R8, R9 ;  /* 0x0000000900087308 */ /* 0x000e220000001000 */
[----:B------:R-:W-:Y:S01]  /*0910*/  FADD.FTZ R11, -R9, -RZ ;  /* 0x800000ff090b7221 */ /* 0x000fe20000010100 */
[C---:B------:R-:W-:Y:S01]  /*0920*/  IMAD R0, R6.reuse, -0x800000, R3 ;  /* 0xff80000006007824 */ /* 0x040fe200078e0203 */
[----:B------:R-:W-:-:S05]  /*0930*/  IADD3 R6, PT, PT, R6, 0x7f, -R15 ;  /* 0x0000007f06067810 */ /* 0x000fca0007ffe80f */
[----:B------:R-:W-:Y:S02]  /*0940*/  IMAD.IADD R6, R6, 0x1, R7 ;  /* 0x0000000106067824 */ /* 0x000fe400078e0207 */
[----:B0-----:R-:W-:-:S04]  /*0950*/  FFMA R13, R8, R11, 1 ;  /* 0x3f800000080d7423 */ /* 0x001fc8000000000b */
[----:B------:R-:W-:-:S04]  /*0960*/  FFMA R10, R8, R13, R8 ;  /* 0x0000000d080a7223 */ /* 0x000fc80000000008 */
[----:B------:R-:W-:-:S04]  /*0970*/  FFMA R3, R0, R10, RZ ;  /* 0x0000000a00037223 */ /* 0x000fc800000000ff */
[----:B------:R-:W-:-:S04]  /*0980*/  FFMA R8, R11, R3, R0 ;  /* 0x000000030b087223 */ /* 0x000fc80000000000 */
[----:B------:R-:W-:-:S04]  /*0990*/  FFMA R13, R10, R8, R3 ;  /* 0x000000080a0d7223 */ /* 0x000fc80000000003 */
[----:B------:R-:W-:-:S04]  /*09a0*/  FFMA R8, R11, R13, R0 ;  /* 0x0000000d0b087223 */ /* 0x000fc80000000000 */
[----:B------:R-:W-:-:S05]  /*09b0*/  FFMA R0, R10, R8, R13 ;  /* 0x000000080a007223 */ /* 0x000fca000000000d */
[----:B------:R-:W-:-:S04]  /*09c0*/  SHF.R.U32.HI R3, RZ, 0x17, R0 ;  /* 0x00000017ff037819 */ /* 0x000fc80000011600 */
[----:B------:R-:W-:-:S05]  /*09d0*/  LOP3.LUT R3, R3, 0xff, RZ, 0xc0, !PT ;  /* 0x000000ff03037812 */ /* 0x000fca00078ec0ff */
[----:B------:R-:W-:-:S04]  /*09e0*/  IMAD.IADD R9, R3, 0x1, R6 ;  /* 0x0000000103097824 */ /* 0x000fc800078e0206 */
[----:B------:R-:W-:-:S05]  /*09f0*/  VIADD R3, R9, 0xffffffff ;  /* 0xffffffff09037836 */ /* 0x000fca0000000000 */
[----:B------:R-:W-:-:S13]  /*0a00*/  ISETP.GE.U32.AND P0, PT, R3, 0xfe, PT ;  /* 0x000000fe0300780c */ /* 0x000fda0003f06070 */
[----:B------:R-:W-:Y:S05]  /*0a10*/  @!P0 BRA `(.L_x_9) ;  /* 0x0000000000808947 */ /* 0x000fea0003800000 */
[----:B------:R-:W-:-:S13]  /*0a20*/  ISETP.GT.AND P0, PT, R9, 0xfe, PT ;  /* 0x000000fe0900780c */ /* 0x000fda0003f04270 */
[----:B------:R-:W-:Y:S05]  /*0a30*/  @P0 BRA `(.L_x_10) ;  /* 0x00000000006c0947 */ /* 0x000fea0003800000 */
[----:B------:R-:W-:-:S13]  /*0a40*/  ISETP.GE.AND P0, PT, R9, 0x1, PT ;  /* 0x000000010900780c */ /* 0x000fda0003f06270 */
[----:B------:R-:W-:Y:S05]  /*0a50*/  @P0 BRA `(.L_x_11) ;  /* 0x0000000000740947 */ /* 0x000fea0003800000 */
[----:B------:R-:W-:Y:S02]  /*0a60*/  ISETP.GE.AND P0, PT, R9, -0x18, PT ;  /* 0xffffffe80900780c */ /* 0x000fe40003f06270 */
[----:B------:R-:W-:-:S11]  /*0a70*/  LOP3.LUT R0, R0, 0x80000000, RZ, 0xc0, !PT ;  /* 0x8000000000007812 */ /* 0x000fd600078ec0ff */
[----:B------:R-:W-:Y:S05]  /*0a80*/  @!P0 BRA `(.L_x_11) ;  /* 0x0000000000688947 */ /* 0x000fea0003800000 */
[CCC-:B------:R-:W-:Y:S01]  /*0a90*/  FFMA.RZ R3, R10.reuse, R8.reuse, R13.reuse ;  /* 0x000000080a037223 */ /* 0x1c0fe2000000c00d */
[CCC-:B------:R-:W-:Y:S01]  /*0aa0*/  FFMA.RM R6, R10.reuse, R8.reuse, R13.reuse ;  /* 0x000000080a067223 */ /* 0x1c0fe2000000400d */
[C---:B------:R-:W-:Y:S02]  /*0ab0*/  ISETP.NE.AND P2, PT, R9.reuse, RZ, PT ;  /* 0x000000ff0900720c */ /* 0x040fe40003f45270 */
[----:B------:R-:W-:Y:S02]  /*0ac0*/  ISETP.NE.AND P1, PT, R9, RZ, PT ;  /* 0x000000ff0900720c */ /* 0x000fe40003f25270 */
[----:B------:R-:W-:Y:S01]  /*0ad0*/  LOP3.LUT R7, R3, 0x7fffff, RZ, 0xc0, !PT ;  /* 0x007fffff03077812 */ /* 0x000fe200078ec0ff */
[----:B------:R-:W-:Y:S01]  /*0ae0*/  FFMA.RP R3, R10, R8, R13 ;  /* 0x000000080a037223 */ /* 0x000fe2000000800d */
[----:B------:R-:W-:Y:S02]  /*0af0*/  VIADD R8, R9, 0x20 ;  /* 0x0000002009087836 */ /* 0x000fe40000000000 */
[----:B------:R-:W-:Y:S01]  /*0b00*/  LOP3.LUT R7, R7, 0x800000, RZ, 0xfc, !PT ;  /* 0x0080000007077812 */ /* 0x000fe200078efcff */
[----:B------:R-:W-:Y:S01]  /*0b10*/  IMAD.MOV R9, RZ, RZ, -R9 ;  /* 0x000000ffff097224 */ /* 0x000fe200078e0a09 */
[----:B------:R-:W-:-:S02]  /*0b20*/  FSETP.NEU.FTZ.AND P0, PT, R3, R6, PT ;  /* 0x000000060300720b */ /* 0x000fc40003f1d000 */
[----:B------:R-:W-:Y:S02]  /*0b30*/  SHF.L.U32 R8, R7, R8, RZ ;  /* 0x0000000807087219 */ /* 0x000fe400000006ff */
[----:B------:R-:W-:Y:S02]  /*0b40*/  SEL R6, R9, RZ, P2 ;  /* 0x000000ff09067207 */ /* 0x000fe40001000000 */
[----:B------:R-:W-:Y:S02]  /*0b50*/  ISETP.NE.AND P1, PT, R8, RZ, P1 ;  /* 0x000000ff0800720c */ /* 0x000fe40000f25270 */
[----:B------:R-:W-:Y:S02]  /*0b60*/  SHF.R.U32.HI R6, RZ, R6, R7 ;  /* 0x00000006ff067219 */ /* 0x000fe40000011607 */
[----:B------:R-:W-:Y:S02]  /*0b70*/  PLOP3.LUT P0, PT, P0, P1, PT, 0xf8, 0x8f ;  /* 0x00000000008f781c */ /* 0x000fe40000703f70 */
[----:B------:R-:W-:-:S02]  /*0b80*/  SHF.R.U32.HI R8, RZ, 0x1, R6 ;  /* 0x00000001ff087819 */ /* 0x000fc40000011606 */
[----:B------:R-:W-:-:S04]  /*0b90*/  SEL R3, RZ, 0x1, !P0 ;  /* 0x00000001ff037807 */ /* 0x000fc80004000000 */
[----:B------:R-:W-:-:S04]  /*0ba0*/  LOP3.LUT R3, R3, 0x1, R8, 0xf8, !PT ;  /* 0x0000000103037812 */ /* 0x000fc800078ef808 */
[----:B------:R-:W-:-:S05]  /*0bb0*/  LOP3.LUT R3, R3, R6, RZ, 0xc0, !PT ;  /* 0x0000000603037212 */ /* 0x000fca00078ec0ff */
[----:B------:R-:W-:-:S05]  /*0bc0*/  IMAD.IADD R3, R8, 0x1, R3 ;  /* 0x0000000108037824 */ /* 0x000fca00078e0203 */
[----:B------:R-:W-:Y:S01]  /*0bd0*/  LOP3.LUT R0, R3, R0, RZ, 0xfc, !PT ;  /* 0x0000000003007212 */ /* 0x000fe200078efcff */
[----:B------:R-:W-:Y:S06]  /*0be0*/  BRA `(.L_x_11) ;  /* 0x0000000000107947 */ /* 0x000fec0003800000 */
.L_x_10:
[----:B------:R-:W-:-:S04]  /*0bf0*/  LOP3.LUT R0, R0, 0x80000000, RZ, 0xc0, !PT ;  /* 0x8000000000007812 */ /* 0x000fc800078ec0ff */
[----:B------:R-:W-:Y:S01]  /*0c00*/  LOP3.LUT R0, R0, 0x7f800000, RZ, 0xfc, !PT ;  /* 0x7f80000000007812 */ /* 0x000fe200078efcff */
[----:B------:R-:W-:Y:S06]  /*0c10*/  BRA `(.L_x_11) ;  /* 0x0000000000047947 */ /* 0x000fec0003800000 */
.L_x_9:
[----:B------:R-:W-:-:S07]  /*0c20*/  IMAD R0, R6, 0x800000, R0 ;  /* 0x0080000006007824 */ /* 0x000fce00078e0200 */
.L_x_11:
[----:B------:R-:W-:Y:S05]  /*0c30*/  BSYNC.RECONVERGENT B2 ;  /* 0x0000000000027941 */ /* 0x000fea0003800200 */
.L_x_8:
[----:B------:R-:W-:Y:S05]  /*0c40*/  BRA `(.L_x_12) ;  /* 0x0000000000207947 */ /* 0x000fea0003800000 */
.L_x_7:
[----:B------:R-:W-:-:S04]  /*0c50*/  LOP3.LUT R0, R6, 0x80000000, R3, 0x48, !PT ;  /* 0x8000000006007812 */ /* 0x000fc800078e4803 */
[----:B------:R-:W-:Y:S01]  /*0c60*/  LOP3.LUT R0, R0, 0x7f800000, RZ, 0xfc, !PT ;  /* 0x7f80000000007812 */ /* 0x000fe200078efcff */
[----:B------:R-:W-:Y:S06]  /*0c70*/  BRA `(.L_x_12) ;  /* 0x0000000000147947 */ /* 0x000fec0003800000 */
.L_x_6:
[----:B------:R-:W-:Y:S01]  /*0c80*/  LOP3.LUT R0, R6, 0x80000000, R3, 0x48, !PT ;  /* 0x8000000006007812 */ /* 0x000fe200078e4803 */
[----:B------:R-:W-:Y:S06]  /*0c90*/  BRA `(.L_x_12) ;  /* 0x00000000000c7947 */ /* 0x000fec0003800000 */
.L_x_5:
[----:B------:R-:W0:Y:S01]  /*0ca0*/  MUFU.RSQ R0, -QNAN ;  /* 0xffc0000000007908 */ /* 0x000e220000001400 */
[----:B------:R-:W-:Y:S05]  /*0cb0*/  BRA `(.L_x_12) ;  /* 0x0000000000047947 */ /* 0x000fea0003800000 */
.L_x_4:
[----:B------:R-:W-:-:S07]  /*0cc0*/  FADD.FTZ R0, R3, R0 ;  /* 0x0000000003007221 */ /* 0x000fce0000010000 */
.L_x_12:
[----:B------:R-:W-:Y:S05]  /*0cd0*/  BSYNC.RECONVERGENT B1 ;  /* 0x0000000000017941 */ /* 0x000fea0003800200 */
.L_x_2:
[----:B------:R-:W-:Y:S02]  /*0ce0*/  IMAD.MOV.U32 R6, RZ, RZ, R4 ;  /* 0x000000ffff067224 */ /* 0x000fe400078e0004 */
[----:B------:R-:W-:-:S04]  /*0cf0*/  IMAD.MOV.U32 R7, RZ, RZ, 0x0 ;  /* 0x00000000ff077424 */ /* 0x000fc800078e00ff */
[----:B0-----:R-:W-:Y:S05]  /*0d00*/  RET.REL.NODEC R6 `(_Z10blurKernelPfPKfii) ;  /* 0xfffffff006bc7950 */ /* 0x001fea0003c3ffff */
.L_x_13:
[----:B------:R-:W-:-:S00]  /*0d10*/  BRA `(.L_x_13) ;  /* 0xfffffffc00fc7947 */ /* 0x000fc0000383ffff */
[----:B------:R-:W-:-:S00]  /*0d20*/  NOP ;  /* 0x0000000000007918 */ /* 0x000fc00000000000 */
        /* <DEDUP_REMOVED lines=13> */
.L_x_14:


//--------------------- .nv.shared.reserved.0     --------------------------
	.section	.nv.shared.reserved.0,"aw",@nobits
	.weak		__nv_reservedSMEM_offset_0_alias
	.size		__nv_reservedSMEM_offset_0_alias, 0, 64
	.other		__nv_reservedSMEM_offset_0_alias,@"STO_CUDA_RESERVED_SHARED STV_DEFAULT"
__nv_reservedSMEM_offset_0_alias:
	.zero		0
	.zero		64


//--------------------- .nv.constant0._Z10blurKernelPfPKfii --------------------------
	.section	.nv.constant0._Z10blurKernelPfPKfii,"a",@progbits
	.sectionflags	@""
	.align	4
.nv.constant0._Z10blurKernelPfPKfii:
	.zero		920


//--------------------- SYMBOLS --------------------------

	.type		.nv.reservedSmem.offset0,@object
	.size		.nv.reservedSmem.offset0,0x4
